//
// Generated by NVIDIA NVVM Compiler
//
// Compiler Build ID: CL-36424714
// Cuda compilation tools, release 13.0, V13.0.88
// Based on NVVM 20.0.0
//

.version 9.0
.target sm_100
.address_size 64

	// .globl	_Z13simple_kernelv
.extern .func  (.param .b32 func_retval0) vprintf
(
	.param .b64 vprintf_param_0,
	.param .b64 vprintf_param_1
)
;
.global .align 1 .b8 $str[23] = {72, 101, 108, 108, 111, 32, 102, 114, 111, 109, 32, 116, 104, 101, 32, 107, 101, 114, 110, 101, 108, 10};

.visible .entry _Z13simple_kernelv()
{
	.reg .b32 	%r<3>;
	.reg .b64 	%rd<3>;

	mov.u64 	%rd1, $str;
	cvta.global.u64 	%rd2, %rd1;
	{ // callseq 0, 0
	.param .b64 param0;
	st.param.b64 	[param0], %rd2;
	.param .b64 param1;
	st.param.b64 	[param1], 0;
	.param .b32 retval0;
	call.uni (retval0), 
	vprintf, 
	(
	param0, 
	param1
	);
	ld.param.b32 	%r1, [retval0];
	} // callseq 0
	ret;

}


// ===== COMPILED SASS (sm_100) =====

	.target	sm_100

	.elftype	@"ET_EXEC"


//--------------------- .note.nv.tkinfo           --------------------------
	.section	.note.nv.tkinfo,"",@"SHT_NOTE"
	.sectionflags	@"SHF_NOTE_NV_TKINFO"
	.tkinfo
        /*0018*/ 	.word	0x00000002
        /*0030*/ 	.string	""
        /*0030*/ 	.string	"ptxas"
        /*0030*/ 	.string	"Cuda compilation tools, release 13.0, V13.0.88"
        /*0030*/ 	.string	"Build cuda_13.0.r13.0/compiler.36424714_0"
        /*0030*/ 	.string	"-arch sm_100 -m 64 "



//--------------------- .note.nv.cuinfo           --------------------------
	.section	.note.nv.cuinfo,"",@"SHT_NOTE"
	.sectionflags	@"SHF_NOTE_NV_CUINFO"
        /*0018*/ 	.short	0x0002
        /*001a*/ 	.short	0x0064
        /*001c*/ 	.short	0x0082
	.zero		2


//--------------------- .nv.info                  --------------------------
	.section	.nv.info,"",@"SHT_CUDA_INFO"
	.align	4


	//----- nvinfo : EIATTR_REGCOUNT
	.align		4
        /*0000*/ 	.byte	0x04, 0x2f
        /*0002*/ 	.short	(.L_2 - .L_1)
	.align		4
.L_1:
        /*0004*/ 	.word	index@(_Z13simple_kernelv)
        /*0008*/ 	.word	0x00000018


	//----- nvinfo : EIATTR_FRAME_SIZE
	.align		4
.L_2:
        /*000c*/ 	.byte	0x04, 0x11
        /*000e*/ 	.short	(.L_4 - .L_3)
	.align		4
.L_3:
        /*0010*/ 	.word	index@(_Z13simple_kernelv)
        /*0014*/ 	.word	0x00000000


	//----- nvinfo : EIATTR_MIN_STACK_SIZE
	.align		4
.L_4:
        /*0018*/ 	.byte	0x04, 0x12
        /*001a*/ 	.short	(.L_6 - .L_5)
	.align		4
.L_5:
        /*001c*/ 	.word	index@(_Z13simple_kernelv)
        /*0020*/ 	.word	0x00000000
.L_6:


//--------------------- .nv.compat                --------------------------
	.section	.nv.compat,"",@"SHT_CUDA_COMPAT_INFO"
	.align	4
        /*0000*/ 	.byte	0x02, 0x09, 0x00, 0x00, 0x02, 0x02, 0x01, 0x00, 0x02, 0x05, 0x05, 0x00, 0x03, 0x07, 0x01, 0x01
        /*0010*/ 	.byte	0x02, 0x03, 0x00, 0x00, 0x02, 0x06, 0x01, 0x00, 0x04, 0x0b, 0x08, 0x00, 0x09, 0x00, 0x00, 0x00
        /*0020*/ 	.byte	0x00, 0x00, 0x00, 0x00


//--------------------- .nv.info._Z13simple_kernelv --------------------------
	.section	.nv.info._Z13simple_kernelv,"",@"SHT_CUDA_INFO"
	.sectionflags	@""
	.align	4


	//----- nvinfo : EIATTR_CUDA_API_VERSION
	.align		4
        /*0000*/ 	.byte	0x04, 0x37
        /*0002*/ 	.short	(.L_8 - .L_7)
.L_7:
        /*0004*/ 	.word	0x00000082


	//----- nvinfo : EIATTR_SPARSE_MMA_MASK
	.align		4
.L_8:
        /*0008*/ 	.byte	0x03, 0x50
        /*000a*/ 	.short	0x0000


	//----- nvinfo : EIATTR_MAXREG_COUNT
	.align		4
        /*000c*/ 	.byte	0x03, 0x1b
        /*000e*/ 	.short	0x00ff


	//----- nvinfo : EIATTR_EXTERNS
	.align		4
        /*0010*/ 	.byte	0x04, 0x0f
        /*0012*/ 	.short	(.L_10 - .L_9)


	//   ....[0]....
	.align		4
.L_9:
        /*0014*/ 	.word	index@(vprintf)


	//----- nvinfo : EIATTR_MERCURY_ISA_VERSION
	.align		4
.L_10:
        /*0018*/ 	.byte	0x03, 0x5f
        /*001a*/ 	.short	0x0101


	//----- nvinfo : EIATTR_VRC_CTA_INIT_COUNT
	.align		4
        /*001c*/ 	.byte	0x02, 0x4a
	.zero		1
	.zero		1


	//----- nvinfo : EIATTR_SYSCALL_OFFSETS
	.align		4
        /*0020*/ 	.byte	0x04, 0x46
        /*0022*/ 	.short	(.L_12 - .L_11)


	//   ....[0]....
.L_11:
        /*0024*/ 	.word	0x00000080


	//----- nvinfo : EIATTR_EXIT_INSTR_OFFSETS
	.align		4
.L_12:
        /*0028*/ 	.byte	0x04, 0x1c
        /*002a*/ 	.short	(.L_14 - .L_13)


	//   ....[0]....
.L_13:
        /*002c*/ 	.word	0x00000090


	//----- nvinfo : EIATTR_SW_WAR
	.align		4
.L_14:
        /*0030*/ 	.byte	0x04, 0x36
        /*0032*/ 	.short	(.L_16 - .L_15)
.L_15:
        /*0034*/ 	.word	0x00000008
.L_16:


//--------------------- .nv.callgraph             --------------------------
	.section	.nv.callgraph,"",@"SHT_CUDA_CALLGRAPH"
	.align	4
	.sectionentsize	8
	.align		4
        /*0000*/ 	.word	0x00000000
	.align		4
        /*0004*/ 	.word	0xffffffff
	.align		4
        /*0008*/ 	.word	index@(_Z13simple_kernelv)
	.align		4
        /*000c*/ 	.word	index@(vprintf)
	.align		4
        /*0010*/ 	.word	0x00000000
	.align		4
        /*0014*/ 	.word	0xfffffffe
	.align		4
        /*0018*/ 	.word	0x00000000
	.align		4
        /*001c*/ 	.word	0xfffffffd
	.align		4
        /*0020*/ 	.word	0x00000000
	.align		4
        /*0024*/ 	.word	0xfffffffc


//--------------------- .nv.constant4             --------------------------
	.section	.nv.constant4,"a",@progbits
	.align	8
	.align		8
.nv.constant4:
        /*0000*/ 	.dword	vprintf
	.align		8
        /*0008*/ 	.dword	$str


//--------------------- .text._Z13simple_kernelv  --------------------------
	.section	.text._Z13simple_kernelv,"ax",@progbits
	.align	128
        .global         _Z13simple_kernelv
        .type           _Z13simple_kernelv,@function
        .size           _Z13simple_kernelv,(.L_x_2 - _Z13simple_kernelv)
        .other          _Z13simple_kernelv,@"STO_CUDA_ENTRY STV_DEFAULT"
_Z13simple_kernelv:
.text._Z13simple_kernelv:
[----:B------:R-:W0:Y:S01]  /*0000*/  LDC R1, c[0x0][0x37c] ;  /* 0x0000df00ff017b82 */ /* 0x000e220000000800 */
[----:B------:R-:W-:Y:S01]  /*0010*/  MOV R0, 0x0 ;  /* 0x0000000000007802 */ /* 0x000fe20000000f00 */
[----:B------:R-:W1:Y:S01]  /*0020*/  LDCU.64 UR4, c[0x4][0x8] ;  /* 0x01000100ff0477ac */ /* 0x000e620008000a00 */
[----:B------:R-:W-:-:S05]  /*0030*/  CS2R R6, SRZ ;  /* 0x0000000000067805 */ /* 0x000fca000001ff00 */
[----:B------:R2:W3:Y:S01]  /*0040*/  LDC.64 R2, c[0x4][R0] ;  /* 0x0100000000027b82 */ /* 0x0004e20000000a00 */
[----:B-1----:R-:W-:Y:S02]  /*0050*/  IMAD.U32 R4, RZ, RZ, UR4 ;  /* 0x00000004ff047e24 */ /* 0x002fe4000f8e00ff */
[----:B--2---:R-:W-:-:S07]  /*0060*/  IMAD.U32 R5, RZ, RZ, UR5 ;  /* 0x00000005ff057e24 */ /* 0x004fce000f8e00ff */
[----:B------:R-:W-:-:S07]  /*0070*/  LEPC R20, `(.L_x_0) ;  /* 0x000000001014794e */ /* 0x000fce0000000000 */
[----:B0--3--:R-:W-:Y:S05]  /*0080*/  CALL.ABS.NOINC R2 ;  /* 0x0000000002007343 */ /* 0x009fea0003c00000 */
.L_x_0:
[----:B------:R-:W-:Y:S05]  /*0090*/  EXIT ;  /* 0x000000000000794d */ /* 0x000fea0003800000 */
.L_x_1:
[----:B------:R-:W-:-:S00]  /*00a0*/  BRA `(.L_x_1) ;  /* 0xfffffffc00fc7947 */ /* 0x000fc0000383ffff */
[----:B------:R-:W-:-:S00]  /*00b0*/  NOP ;  /* 0x0000000000007918 */ /* 0x000fc00000000000 */
        /* <DEDUP_REMOVED lines=12> */
.L_x_2:


//--------------------- .nv.global.init           --------------------------
	.section	.nv.global.init,"aw",@progbits
.nv.global.init:
	.type		$str,@object
	.size		$str,(.L_0 - $str)
$str:
        /*0000*/ 	.byte	0x48, 0x65, 0x6c, 0x6c, 0x6f, 0x20, 0x66, 0x72, 0x6f, 0x6d, 0x20, 0x74, 0x68, 0x65, 0x20, 0x6b
        /*0010*/ 	.byte	0x65, 0x72, 0x6e, 0x65, 0x6c, 0x0a, 0x00
.L_0:


//--------------------- .nv.shared.reserved.0     --------------------------
	.section	.nv.shared.reserved.0,"aw",@nobits
	.weak		__nv_reservedSMEM_offset_0_alias
	.size		__nv_reservedSMEM_offset_0_alias, 0, 64
	.other		__nv_reservedSMEM_offset_0_alias,@"STO_CUDA_RESERVED_SHARED STV_DEFAULT"
__nv_reservedSMEM_offset_0_alias:
	.zero		0
	.zero		64


//--------------------- .nv.constant0._Z13simple_kernelv --------------------------
	.section	.nv.constant0._Z13simple_kernelv,"a",@progbits
	.sectionflags	@""
	.align	4
.nv.constant0._Z13simple_kernelv:
	.zero		896


//--------------------- SYMBOLS --------------------------

	.type		.nv.reservedSmem.offset0,@object
	.size		.nv.reservedSmem.offset0,0x4
	.type		vprintf,@function
